	.headerflags	@"EF_CUDA_TEXMODE_UNIFIED EF_CUDA_64BIT_ADDRESS EF_CUDA_ACCELERATORS EF_CUDA_SM90 EF_CUDA_VIRTUAL_SM(EF_CUDA_SM90)"
	.elftype	@"ET_EXEC"


//--------------------- .nv.info                  --------------------------
	.section	.nv.info,"",@"SHT_CUDA_INFO"
	.align	4


	//----- nvinfo : EIATTR_REGCOUNT
	.align		4
        /*0000*/ 	.byte	0x04, 0x2f
        /*0002*/ 	.short	(.L_3 - .L_2)
	.align		4
.L_2:
        /*0004*/ 	.word	index@(triton_poi_fused_cat_50)
        /*0008*/ 	.word	0x00000038


	//----- nvinfo : EIATTR_MIN_STACK_SIZE
	.align		4
.L_3:
        /*000c*/ 	.byte	0x04, 0x12
        /*000e*/ 	.short	(.L_5 - .L_4)
	.align		4
.L_4:
        /*0010*/ 	.word	index@(triton_poi_fused_cat_50)
        /*0014*/ 	.word	0x00000000


	//----- nvinfo : EIATTR_FRAME_SIZE
	.align		4
.L_5:
        /*0018*/ 	.byte	0x04, 0x11
        /*001a*/ 	.short	(.L_7 - .L_6)
	.align		4
.L_6:
        /*001c*/ 	.word	index@(triton_poi_fused_cat_50)
        /*0020*/ 	.word	0x00000000


	//----- nvinfo : EIATTR_MIN_STACK_SIZE
	.align		4
.L_7:
        /*0024*/ 	.byte	0x04, 0x12
        /*0026*/ 	.short	(.L_9 - .L_8)
	.align		4
.L_8:
        /*0028*/ 	.word	index@(triton_poi_fused_cat_50)
        /*002c*/ 	.word	0x00000000
.L_9:


//--------------------- .nv.info.triton_poi_fused_cat_50 --------------------------
	.section	.nv.info.triton_poi_fused_cat_50,"",@"SHT_CUDA_INFO"
	.sectionflags	@""
	.align	4


	//----- nvinfo : EIATTR_CUDA_API_VERSION
	.align		4
        /*0000*/ 	.byte	0x04, 0x37
        /*0002*/ 	.short	(.L_11 - .L_10)
.L_10:
        /*0004*/ 	.word	0x0000007c


	//----- nvinfo : EIATTR_KPARAM_INFO
	.align		4
.L_11:
        /*0008*/ 	.byte	0x04, 0x17
        /*000a*/ 	.short	(.L_13 - .L_12)
.L_12:
        /*000c*/ 	.word	0x00000000
        /*0010*/ 	.short	0x0015
        /*0012*/ 	.short	0x00a8
        /*0014*/ 	.byte	0x00, 0xf0, 0x11, 0x00


	//----- nvinfo : EIATTR_KPARAM_INFO
	.align		4
.L_13:
        /*0018*/ 	.byte	0x04, 0x17
        /*001a*/ 	.short	(.L_15 - .L_14)
.L_14:
        /*001c*/ 	.word	0x00000000
        /*0020*/ 	.short	0x0014
        /*0022*/ 	.short	0x00a0
        /*0024*/ 	.byte	0x00, 0xf4, 0x21, 0x00


	//----- nvinfo : EIATTR_KPARAM_INFO
	.align		4
.L_15:
        /*0028*/ 	.byte	0x04, 0x17
        /*002a*/ 	.short	(.L_17 - .L_16)
.L_16:
        /*002c*/ 	.word	0x00000000
        /*0030*/ 	.short	0x0013
        /*0032*/ 	.short	0x0098
        /*0034*/ 	.byte	0x00, 0xf4, 0x21, 0x00


	//----- nvinfo : EIATTR_KPARAM_INFO
	.align		4
.L_17:
        /*0038*/ 	.byte	0x04, 0x17
        /*003a*/ 	.short	(.L_19 - .L_18)
.L_18:
        /*003c*/ 	.word	0x00000000
        /*0040*/ 	.short	0x0012
        /*0042*/ 	.short	0x0090
        /*0044*/ 	.byte	0x00, 0xf4, 0x21, 0x00


	//----- nvinfo : EIATTR_KPARAM_INFO
	.align		4
.L_19:
        /*0048*/ 	.byte	0x04, 0x17
        /*004a*/ 	.short	(.L_21 - .L_20)
.L_20:
        /*004c*/ 	.word	0x00000000
        /*0050*/ 	.short	0x0011
        /*0052*/ 	.short	0x0088
        /*0054*/ 	.byte	0x00, 0xf4, 0x21, 0x00


	//----- nvinfo : EIATTR_KPARAM_INFO
	.align		4
.L_21:
        /*0058*/ 	.byte	0x04, 0x17
        /*005a*/ 	.short	(.L_23 - .L_22)
.L_22:
        /*005c*/ 	.word	0x00000000
        /*0060*/ 	.short	0x0010
        /*0062*/ 	.short	0x0080
        /*0064*/ 	.byte	0x00, 0xf4, 0x21, 0x00


	//----- nvinfo : EIATTR_KPARAM_INFO
	.align		4
.L_23:
        /*0068*/ 	.byte	0x04, 0x17
        /*006a*/ 	.short	(.L_25 - .L_24)
.L_24:
        /*006c*/ 	.word	0x00000000
        /*0070*/ 	.short	0x000f
        /*0072*/ 	.short	0x0078
        /*0074*/ 	.byte	0x00, 0xf4, 0x21, 0x00


	//----- nvinfo : EIATTR_KPARAM_INFO
	.align		4
.L_25:
        /*0078*/ 	.byte	0x04, 0x17
        /*007a*/ 	.short	(.L_27 - .L_26)
.L_26:
        /*007c*/ 	.word	0x00000000
        /*0080*/ 	.short	0x000e
        /*0082*/ 	.short	0x0070
        /*0084*/ 	.byte	0x00, 0xf4, 0x21, 0x00


	//----- nvinfo : EIATTR_KPARAM_INFO
	.align		4
.L_27:
        /*0088*/ 	.byte	0x04, 0x17
        /*008a*/ 	.short	(.L_29 - .L_28)
.L_28:
        /*008c*/ 	.word	0x00000000
        /*0090*/ 	.short	0x000d
        /*0092*/ 	.short	0x0068
        /*0094*/ 	.byte	0x00, 0xf4, 0x21, 0x00


	//----- nvinfo : EIATTR_KPARAM_INFO
	.align		4
.L_29:
        /*0098*/ 	.byte	0x04, 0x17
        /*009a*/ 	.short	(.L_31 - .L_30)
.L_30:
        /*009c*/ 	.word	0x00000000
        /*00a0*/ 	.short	0x000c
        /*00a2*/ 	.short	0x0060
        /*00a4*/ 	.byte	0x00, 0xf4, 0x21, 0x00


	//----- nvinfo : EIATTR_KPARAM_INFO
	.align		4
.L_31:
        /*00a8*/ 	.byte	0x04, 0x17
        /*00aa*/ 	.short	(.L_33 - .L_32)
.L_32:
        /*00ac*/ 	.word	0x00000000
        /*00b0*/ 	.short	0x000b
        /*00b2*/ 	.short	0x0058
        /*00b4*/ 	.byte	0x00, 0xf4, 0x21, 0x00


	//----- nvinfo : EIATTR_KPARAM_INFO
	.align		4
.L_33:
        /*00b8*/ 	.byte	0x04, 0x17
        /*00ba*/ 	.short	(.L_35 - .L_34)
.L_34:
        /*00bc*/ 	.word	0x00000000
        /*00c0*/ 	.short	0x000a
        /*00c2*/ 	.short	0x0050
        /*00c4*/ 	.byte	0x00, 0xf4, 0x21, 0x00


	//----- nvinfo : EIATTR_KPARAM_INFO
	.align		4
.L_35:
        /*00c8*/ 	.byte	0x04, 0x17
        /*00ca*/ 	.short	(.L_37 - .L_36)
.L_36:
        /*00cc*/ 	.word	0x00000000
        /*00d0*/ 	.short	0x0009
        /*00d2*/ 	.short	0x0048
        /*00d4*/ 	.byte	0x00, 0xf4, 0x21, 0x00


	//----- nvinfo : EIATTR_KPARAM_INFO
	.align		4
.L_37:
        /*00d8*/ 	.byte	0x04, 0x17
        /*00da*/ 	.short	(.L_39 - .L_38)
.L_38:
        /*00dc*/ 	.word	0x00000000
        /*00e0*/ 	.short	0x0008
        /*00e2*/ 	.short	0x0040
        /*00e4*/ 	.byte	0x00, 0xf4, 0x21, 0x00


	//----- nvinfo : EIATTR_KPARAM_INFO
	.align		4
.L_39:
        /*00e8*/ 	.byte	0x04, 0x17
        /*00ea*/ 	.short	(.L_41 - .L_40)
.L_40:
        /*00ec*/ 	.word	0x00000000
        /*00f0*/ 	.short	0x0007
        /*00f2*/ 	.short	0x0038
        /*00f4*/ 	.byte	0x00, 0xf4, 0x21, 0x00


	//----- nvinfo : EIATTR_KPARAM_INFO
	.align		4
.L_41:
        /*00f8*/ 	.byte	0x04, 0x17
        /*00fa*/ 	.short	(.L_43 - .L_42)
.L_42:
        /*00fc*/ 	.word	0x00000000
        /*0100*/ 	.short	0x0006
        /*0102*/ 	.short	0x0030
        /*0104*/ 	.byte	0x00, 0xf4, 0x21, 0x00


	//----- nvinfo : EIATTR_KPARAM_INFO
	.align		4
.L_43:
        /*0108*/ 	.byte	0x04, 0x17
        /*010a*/ 	.short	(.L_45 - .L_44)
.L_44:
        /*010c*/ 	.word	0x00000000
        /*0110*/ 	.short	0x0005
        /*0112*/ 	.short	0x0028
        /*0114*/ 	.byte	0x00, 0xf4, 0x21, 0x00


	//----- nvinfo : EIATTR_KPARAM_INFO
	.align		4
.L_45:
        /*0118*/ 	.byte	0x04, 0x17
        /*011a*/ 	.short	(.L_47 - .L_46)
.L_46:
        /*011c*/ 	.word	0x00000000
        /*0120*/ 	.short	0x0004
        /*0122*/ 	.short	0x0020
        /*0124*/ 	.byte	0x00, 0xf4, 0x21, 0x00


	//----- nvinfo : EIATTR_KPARAM_INFO
	.align		4
.L_47:
        /*0128*/ 	.byte	0x04, 0x17
        /*012a*/ 	.short	(.L_49 - .L_48)
.L_48:
        /*012c*/ 	.word	0x00000000
        /*0130*/ 	.short	0x0003
        /*0132*/ 	.short	0x0018
        /*0134*/ 	.byte	0x00, 0xf4, 0x21, 0x00


	//----- nvinfo : EIATTR_KPARAM_INFO
	.align		4
.L_49:
        /*0138*/ 	.byte	0x04, 0x17
        /*013a*/ 	.short	(.L_51 - .L_50)
.L_50:
        /*013c*/ 	.word	0x00000000
        /*0140*/ 	.short	0x0002
        /*0142*/ 	.short	0x0010
        /*0144*/ 	.byte	0x00, 0xf4, 0x21, 0x00


	//----- nvinfo : EIATTR_KPARAM_INFO
	.align		4
.L_51:
        /*0148*/ 	.byte	0x04, 0x17
        /*014a*/ 	.short	(.L_53 - .L_52)
.L_52:
        /*014c*/ 	.word	0x00000000
        /*0150*/ 	.short	0x0001
        /*0152*/ 	.short	0x0008
        /*0154*/ 	.byte	0x00, 0xf4, 0x21, 0x00


	//----- nvinfo : EIATTR_KPARAM_INFO
	.align		4
.L_53:
        /*0158*/ 	.byte	0x04, 0x17
        /*015a*/ 	.short	(.L_55 - .L_54)
.L_54:
        /*015c*/ 	.word	0x00000000
        /*0160*/ 	.short	0x0000
        /*0162*/ 	.short	0x0000
        /*0164*/ 	.byte	0x00, 0xf4, 0x21, 0x00


	//----- nvinfo : EIATTR_SPARSE_MMA_MASK
	.align		4
.L_55:
        /*0168*/ 	.byte	0x03, 0x50
        /*016a*/ 	.short	0x0000


	//----- nvinfo : EIATTR_MAXREG_COUNT
	.align		4
        /*016c*/ 	.byte	0x03, 0x1b
        /*016e*/ 	.short	0x00ff


	//----- nvinfo : EIATTR_EXIT_INSTR_OFFSETS
	.align		4
        /*0170*/ 	.byte	0x04, 0x1c
        /*0172*/ 	.short	(.L_57 - .L_56)


	//   ....[0]....
.L_56:
        /*0174*/ 	.word	0x00001290


	//   ....[1]....
        /*0178*/ 	.word	0x000012b0


	//----- nvinfo : EIATTR_REQNTID
	.align		4
.L_57:
        /*017c*/ 	.byte	0x04, 0x10
        /*017e*/ 	.short	(.L_59 - .L_58)
.L_58:
        /*0180*/ 	.word	0x00000080
        /*0184*/ 	.word	0x00000001
        /*0188*/ 	.word	0x00000001


	//----- nvinfo : EIATTR_CBANK_PARAM_SIZE
	.align		4
.L_59:
        /*018c*/ 	.byte	0x03, 0x19
        /*018e*/ 	.short	0x00ac


	//----- nvinfo : EIATTR_PARAM_CBANK
	.align		4
        /*0190*/ 	.byte	0x04, 0x0a
        /*0192*/ 	.short	(.L_61 - .L_60)
	.align		4
.L_60:
        /*0194*/ 	.word	index@(.nv.constant0.triton_poi_fused_cat_50)
        /*0198*/ 	.short	0x0210
        /*019a*/ 	.short	0x00ac


	//----- nvinfo : EIATTR_SW_WAR
	.align		4
.L_61:
        /*019c*/ 	.byte	0x04, 0x36
        /*019e*/ 	.short	(.L_63 - .L_62)
.L_62:
        /*01a0*/ 	.word	0x00000008
.L_63:


//--------------------- .nv.callgraph             --------------------------
	.section	.nv.callgraph,"",@"SHT_CUDA_CALLGRAPH"
	.align	4
	.sectionentsize	8
	.align		4
        /*0000*/ 	.word	0x00000000
	.align		4
        /*0004*/ 	.word	0xffffffff
	.align		4
        /*0008*/ 	.word	0x00000000
	.align		4
        /*000c*/ 	.word	0xfffffffe
	.align		4
        /*0010*/ 	.word	0x00000000
	.align		4
        /*0014*/ 	.word	0xfffffffd
	.align		4
        /*0018*/ 	.word	0x00000000
	.align		4
        /*001c*/ 	.word	0xfffffffc


//--------------------- .nv.constant4             --------------------------
	.section	.nv.constant4,"a",@progbits
	.align	8
	.align		8
.nv.constant4:
        /*0000*/ 	.dword	_$_str
	.align		8
        /*0008*/ 	.dword	_$_str_$_2


//--------------------- .text.triton_poi_fused_cat_50 --------------------------
	.section	.text.triton_poi_fused_cat_50,"ax",@progbits
	.align	128
        .global         triton_poi_fused_cat_50
        .type           triton_poi_fused_cat_50,@function
        .size           triton_poi_fused_cat_50,(.L_x_1 - triton_poi_fused_cat_50)
        .other          triton_poi_fused_cat_50,@"STO_CUDA_ENTRY STV_DEFAULT"
triton_poi_fused_cat_50:
.text.triton_poi_fused_cat_50:
[----:B------:R-:W0:Y:S01]  /*0000*/  LDC R1, c[0x0][0x28] ;  /* 0x00000a00ff017b82 */ /* 0x000e220000000800 */
[----:B------:R-:W1:Y:S01]  /*0010*/  S2R R0, SR_TID.X ;  /* 0x0000000000007919 */ /* 0x000e620000002100 */
[----:B------:R-:W-:Y:S01]  /*0020*/  CS2R R12, SRZ ;  /* 0x00000000000c7805 */ /* 0x000fe2000001ff00 */
[----:B------:R-:W-:-:S05]  /*0030*/  ULDC.64 UR4, c[0x0][0x208] ;  /* 0x0000820000047ab9 */ /* 0x000fca0000000a00 */
[----:B------:R-:W2:Y:S01]  /*0040*/  LDC.64 R24, c[0x0][0x278] ;  /* 0x00009e00ff187b82 */ /* 0x000ea20000000a00 */
[----:B------:R-:W3:Y:S01]  /*0050*/  S2R R3, SR_CTAID.X ;  /* 0x0000000000037919 */ /* 0x000ee20000002500 */
[----:B------:R-:W-:-:S06]  /*0060*/  ULDC.64 UR6, c[0x0][0x260] ;  /* 0x0000980000067ab9 */ /* 0x000fcc0000000a00 */
[----:B------:R-:W4:Y:S08]  /*0070*/  LDC.64 R22, c[0x0][0x270] ;  /* 0x00009c00ff167b82 */ /* 0x000f300000000a00 */
[----:B------:R-:W5:Y:S08]  /*0080*/  LDC.64 R20, c[0x0][0x268] ;  /* 0x00009a00ff147b82 */ /* 0x000f700000000a00 */
[----:B------:R-:W2:Y:S01]  /*0090*/  LDC.64 R26, c[0x0][0x280] ;  /* 0x0000a000ff1a7b82 */ /* 0x000ea20000000a00 */
[----:B-1----:R-:W-:Y:S01]  /*00a0*/  IMAD.SHL.U32 R0, R0, 0x2, RZ ;  /* 0x0000000200007824 */ /* 0x002fe200078e00ff */
[----:B------:R-:W-:-:S02]  /*00b0*/  CS2R R16, SRZ ;  /* 0x0000000000107805 */ /* 0x000fc4000001ff00 */
[----:B------:R-:W-:Y:S02]  /*00c0*/  CS2R R10, SRZ ;  /* 0x00000000000a7805 */ /* 0x000fe4000001ff00 */
[----:B------:R-:W-:Y:S02]  /*00d0*/  CS2R R14, SRZ ;  /* 0x00000000000e7805 */ /* 0x000fe4000001ff00 */
[----:B------:R-:W-:Y:S02]  /*00e0*/  CS2R R8, SRZ ;  /* 0x0000000000087805 */ /* 0x000fe4000001ff00 */
[----:B------:R-:W-:Y:S01]  /*00f0*/  LOP3.LUT R0, R0, 0xfe, RZ, 0xc0, !PT ;  /* 0x000000fe00007812 */ /* 0x000fe200078ec0ff */
[----:B------:R-:W-:Y:S01]  /*0100*/  IMAD.MOV.U32 R40, RZ, RZ, 0x3e800000 ;  /* 0x3e800000ff287424 */ /* 0x000fe200078e00ff */
[----:B------:R-:W1:Y:S03]  /*0110*/  LDC.64 R36, c[0x0][0x218] ;  /* 0x00008600ff247b82 */ /* 0x000e660000000a00 */
[----:B---3--:R-:W-:-:S04]  /*0120*/  IMAD R4, R3, 0x100, R0 ;  /* 0x0000010003047824 */ /* 0x008fc800078e0200 */
[----:B------:R-:W-:Y:S01]  /*0130*/  IMAD.HI R0, R4, 0x6bca1af3, RZ ;  /* 0x6bca1af304007827 */ /* 0x000fe200078e02ff */
[----:B------:R-:W3:Y:S04]  /*0140*/  LDC.64 R2, c[0x0][0x220] ;  /* 0x00008800ff027b82 */ /* 0x000ee80000000a00 */
[----:B------:R-:W-:-:S04]  /*0150*/  SHF.R.U32.HI R5, RZ, 0x1f, R0 ;  /* 0x0000001fff057819 */ /* 0x000fc80000011600 */
[----:B------:R-:W-:Y:S01]  /*0160*/  LEA.HI.SX32 R31, R0, R5, 0x18 ;  /* 0x00000005001f7211 */ /* 0x000fe200078fc2ff */
[----:B------:R-:W1:Y:S04]  /*0170*/  LDC.64 R32, c[0x0][0x210] ;  /* 0x00008400ff207b82 */ /* 0x000e680000000a00 */
[C---:B------:R-:W-:Y:S02]  /*0180*/  IMAD R7, R31.reuse, -0x260, R4 ;  /* 0xfffffda01f077824 */ /* 0x040fe400078e0204 */
[----:B------:R-:W-:Y:S02]  /*0190*/  IMAD R34, R31, 0xa0, RZ ;  /* 0x000000a01f227824 */ /* 0x000fe400078e02ff */
[C---:B------:R-:W-:Y:S01]  /*01a0*/  VIADD R0, R7.reuse, 0xfffffec0 ;  /* 0xfffffec007007836 */ /* 0x040fe20000000000 */
[----:B------:R-:W-:Y:S01]  /*01b0*/  ISETP.GE.AND P1, PT, R7, 0xa0, PT ;  /* 0x000000a00700780c */ /* 0x000fe20003f26270 */
[----:B------:R-:W1:Y:S01]  /*01c0*/  LDC.64 R50, c[0x0][0x228] ;  /* 0x00008a00ff327b82 */ /* 0x000e620000000a00 */
[----:B------:R-:W-:-:S02]  /*01d0*/  IADD3 R30, P0, R7, R34, RZ ;  /* 0x00000022071e7210 */ /* 0x000fc40007f1e0ff */
[----:B------:R-:W-:Y:S01]  /*01e0*/  ISETP.LT.AND P3, PT, R4, 0x9800, !P1 ;  /* 0x000098000400780c */ /* 0x000fe20004f61270 */
[C---:B---3--:R-:W-:Y:S01]  /*01f0*/  IMAD.WIDE R2, R7.reuse, 0x4, R2 ;  /* 0x0000000407027825 */ /* 0x048fe200078e0202 */
[----:B------:R-:W-:Y:S02]  /*0200*/  SHF.R.S32.HI R19, RZ, 0x1f, R7 ;  /* 0x0000001fff137819 */ /* 0x000fe40000011407 */
[----:B------:R-:W-:Y:S01]  /*0210*/  ISETP.GE.U32.AND P2, PT, R0, 0xa0, PT ;  /* 0x000000a00000780c */ /* 0x000fe20003f46070 */
[----:B------:R-:W-:Y:S01]  /*0220*/  IMAD.SHL.U32 R18, R30, 0x4, RZ ;  /* 0x000000041e127824 */ /* 0x000fe200078e00ff */
[----:B------:R-:W-:Y:S01]  /*0230*/  LEA.HI.X.SX32 R5, R34, R19, 0x1, P0 ;  /* 0x0000001322057211 */ /* 0x000fe200000f0eff */
[----:B--2---:R-:W-:Y:S01]  /*0240*/  IMAD.WIDE R24, R7, 0x4, R24 ;  /* 0x0000000407187825 */ /* 0x004fe200078e0218 */
[----:B------:R-:W-:-:S05]  /*0250*/  P2R R6, PR, RZ, 0x2 ;  /* 0x00000002ff067803 */ /* 0x000fca0000000000 */
[----:B------:R2:W3:Y:S01]  /*0260*/  @P3 LDG.E.EL.64 R12, desc[UR4][R2.64] ;  /* 0x00000004020c3981 */ /* 0x0004e2000c2e1b00 */
[----:B------:R-:W-:Y:S01]  /*0270*/  ISETP.LT.AND P0, PT, R4, 0x9800, !P2 ;  /* 0x000098000400780c */ /* 0x000fe20005701270 */
[C---:B----4-:R-:W-:Y:S01]  /*0280*/  IMAD.WIDE R22, R7.reuse, 0x4, R22 ;  /* 0x0000000407167825 */ /* 0x050fe200078e0216 */
[----:B------:R-:W-:Y:S02]  /*0290*/  SHF.L.U64.HI R30, R30, 0x2, R5 ;  /* 0x000000021e1e7819 */ /* 0x000fe40000010205 */
[----:B------:R-:W-:Y:S01]  /*02a0*/  IADD3 R28, P4, R18, UR6, RZ ;  /* 0x00000006121c7c10 */ /* 0x000fe2000ff9e0ff */
[C---:B-----5:R-:W-:Y:S01]  /*02b0*/  IMAD.WIDE R20, R7.reuse, 0x4, R20 ;  /* 0x0000000407147825 */ /* 0x060fe200078e0214 */
[----:B------:R-:W-:Y:S02]  /*02c0*/  P2R R0, PR, RZ, 0x4 ;  /* 0x00000004ff007803 */ /* 0x000fe40000000000 */
[----:B------:R-:W-:Y:S02]  /*02d0*/  IADD3.X R29, R30, UR7, RZ, P4, !PT ;  /* 0x000000071e1d7c10 */ /* 0x000fe4000a7fe4ff */
[----:B--2---:R-:W-:Y:S01]  /*02e0*/  CS2R R2, SRZ ;  /* 0x0000000000027805 */ /* 0x004fe2000001ff00 */
[----:B0-----:R-:W-:Y:S01]  /*02f0*/  IMAD.WIDE R26, R7, 0x4, R26 ;  /* 0x00000004071a7825 */ /* 0x001fe200078e021a */
[----:B------:R-:W-:Y:S01]  /*0300*/  ULDC.64 UR6, c[0x0][0x238] ;  /* 0x00008e0000067ab9 */ /* 0x000fe20000000a00 */
[----:B------:R-:W2:Y:S04]  /*0310*/  @P0 LDG.E.EL.64 R16, desc[UR4][R28.64+-0x500] ;  /* 0xfffb00041c100981 */ /* 0x000ea8000c2e1b00 */
[----:B------:R0:W4:Y:S04]  /*0320*/  @P0 LDG.E.EL.64 R10, desc[UR4][R24.64+-0x500] ;  /* 0xfffb0004180a0981 */ /* 0x000128000c2e1b00 */
[----:B------:R-:W5:Y:S04]  /*0330*/  @P0 LDG.E.EL.64 R2, desc[UR4][R22.64+-0x500] ;  /* 0xfffb000416020981 */ /* 0x000f68000c2e1b00 */
[----:B------:R1:W4:Y:S01]  /*0340*/  @P0 LDG.E.EL.64 R14, desc[UR4][R20.64+-0x500] ;  /* 0xfffb0004140e0981 */ /* 0x000322000c2e1b00 */
[----:B0-----:R-:W0:Y:S03]  /*0350*/  LDC.64 R24, c[0x0][0x298] ;  /* 0x0000a600ff187b82 */ /* 0x001e260000000a00 */
[----:B------:R-:W5:Y:S01]  /*0360*/  @P0 LDG.E.EL.64 R8, desc[UR4][R26.64+-0x500] ;  /* 0xfffb00041a080981 */ /* 0x000f62000c2e1b00 */
[----:B-1----:R-:W-:-:S05]  /*0370*/  IMAD.SHL.U32 R20, R31, 0x80, RZ ;  /* 0x000000801f147824 */ /* 0x002fca00078e00ff */
[----:B------:R-:W-:-:S04]  /*0380*/  IADD3 R21, P5, R7, R20, RZ ;  /* 0x0000001407157210 */ /* 0x000fc80007fbe0ff */
[----:B------:R-:W-:Y:S02]  /*0390*/  LEA.HI.X.SX32 R22, R20, R19, 0x1, P5 ;  /* 0x0000001314167211 */ /* 0x000fe400028f0eff */
[----:B------:R-:W-:-:S04]  /*03a0*/  IADD3 R18, P4, R18, UR6, RZ ;  /* 0x0000000612127c10 */ /* 0x000fc8000ff9e0ff */
[----:B------:R-:W-:Y:S01]  /*03b0*/  IADD3.X R19, R30, UR7, RZ, P4, !PT ;  /* 0x000000071e137c10 */ /* 0x000fe2000a7fe4ff */
[----:B------:R-:W-:Y:S01]  /*03c0*/  ULDC.64 UR6, c[0x0][0x288] ;  /* 0x0000a20000067ab9 */ /* 0x000fe20000000a00 */
[C---:B------:R-:W-:Y:S01]  /*03d0*/  ISETP.GT.AND P1, PT, R7.reuse, 0x1df, PT ;  /* 0x000001df0700780c */ /* 0x040fe20003f24270 */
[----:B0-----:R-:W-:Y:S01]  /*03e0*/  IMAD.WIDE R24, R7, 0x4, R24 ;  /* 0x0000000407187825 */ /* 0x001fe200078e0218 */
[----:B------:R-:W0:Y:S01]  /*03f0*/  LDC.64 R30, c[0x0][0x230] ;  /* 0x00008c00ff1e7b82 */ /* 0x000e220000000a00 */
[----:B---3--:R-:W-:Y:S02]  /*0400*/  SEL R13, R13, RZ, P3 ;  /* 0x000000ff0d0d7207 */ /* 0x008fe40001800000 */
[----:B------:R-:W-:-:S03]  /*0410*/  SEL R12, R12, RZ, P3 ;  /* 0x000000ff0c0c7207 */ /* 0x000fc60001800000 */
[----:B------:R-:W-:Y:S02]  /*0420*/  FADD R13, R13, 9.9999997473787516356e-06 ;  /* 0x3727c5ac0d0d7421 */ /* 0x000fe40000000000 */
[----:B------:R-:W-:Y:S02]  /*0430*/  FADD R5, R12, 9.9999997473787516356e-06 ;  /* 0x3727c5ac0c057421 */ /* 0x000fe40000000000 */
[----:B------:R-:W1:Y:S01]  /*0440*/  MUFU.SQRT R12, R13 ;  /* 0x0000000d000c7308 */ /* 0x000e620000002000 */
[----:B--2---:R-:W-:Y:S02]  /*0450*/  SEL R45, R16, RZ, P0 ;  /* 0x000000ff102d7207 */ /* 0x004fe40000000000 */
[----:B-1----:R-:W-:Y:S02]  /*0460*/  FSETP.GT.AND P5, PT, R12, 8.50705917302346158658e+37, PT ;  /* 0x7e8000000c00780b */ /* 0x002fe40003fa4000 */
[----:B----4-:R-:W-:Y:S02]  /*0470*/  SEL R16, R11, RZ, P0 ;  /* 0x000000ff0b107207 */ /* 0x010fe40000000000 */
[----:B------:R-:W-:-:S02]  /*0480*/  SEL R44, R17, RZ, P0 ;  /* 0x000000ff112c7207 */ /* 0x000fc40000000000 */
[----:B-----5:R-:W-:Y:S02]  /*0490*/  SEL R43, R2, RZ, P0 ;  /* 0x000000ff022b7207 */ /* 0x020fe40000000000 */
[----:B------:R-:W-:Y:S02]  /*04a0*/  SEL R46, R3, RZ, P0 ;  /* 0x000000ff032e7207 */ /* 0x000fe40000000000 */
[----:B------:R-:W-:Y:S02]  /*04b0*/  SEL R42, R14, RZ, P0 ;  /* 0x000000ff0e2a7207 */ /* 0x000fe40000000000 */
[----:B------:R-:W-:Y:S02]  /*04c0*/  SEL R15, R15, RZ, P0 ;  /* 0x000000ff0f0f7207 */ /* 0x000fe40000000000 */
[----:B------:R-:W-:Y:S02]  /*04d0*/  SEL R13, R10, RZ, P0 ;  /* 0x000000ff0a0d7207 */ /* 0x000fe40000000000 */
[----:B------:R-:W-:-:S02]  /*04e0*/  SEL R8, R8, RZ, P0 ;  /* 0x000000ff08087207 */ /* 0x000fc40000000000 */
[----:B------:R-:W-:Y:S02]  /*04f0*/  SEL R11, R9, RZ, P0 ;  /* 0x000000ff090b7207 */ /* 0x000fe40000000000 */
[C---:B------:R-:W-:Y:S01]  /*0500*/  FSETP.GEU.AND P0, PT, R12.reuse, 1.175494350822287508e-38, PT ;  /* 0x008000000c00780b */ /* 0x040fe20003f0e000 */
[----:B------:R-:W-:Y:S01]  /*0510*/  @P5 FMUL R12, R12, 0.25 ;  /* 0x3e8000000c0c5820 */ /* 0x000fe20000400000 */
[----:B------:R-:W-:Y:S02]  /*0520*/  FSEL R47, R40, 1, P5 ;  /* 0x3f800000282f7808 */ /* 0x000fe40002800000 */
[----:B------:R-:W-:-:S04]  /*0530*/  LEA R20, P5, R21, UR6, 0x2 ;  /* 0x0000000615147c11 */ /* 0x000fc8000f8a10ff */
[----:B------:R-:W-:Y:S02]  /*0540*/  LEA.HI.X R21, R21, UR7, R22, 0x2, P5 ;  /* 0x0000000715157c11 */ /* 0x000fe4000a8f1416 */
[----:B------:R-:W-:Y:S02]  /*0550*/  ISETP.LT.AND P5, PT, R4, 0x9800, P1 ;  /* 0x000098000400780c */ /* 0x000fe40000fa1270 */
[----:B------:R-:W-:-:S11]  /*0560*/  CS2R R22, SRZ ;  /* 0x0000000000167805 */ /* 0x000fd6000001ff00 */
[----:B------:R1:W2:Y:S01]  /*0570*/  @P5 LDG.E.EL.64 R22, desc[UR4][R24.64+-0x780] ;  /* 0xfff8800418165981 */ /* 0x0002a2000c2e1b00 */
[----:B------:R-:W3:Y:S01]  /*0580*/  MUFU.SQRT R5, R5 ;  /* 0x0000000500057308 */ /* 0x000ee20000002000 */
[----:B------:R-:W-:Y:S01]  /*0590*/  VIADD R3, R7, 0xffffff60 ;  /* 0xffffff6007037836 */ /* 0x000fe20000000000 */
[----:B-1----:R-:W1:Y:S01]  /*05a0*/  LDC.64 R24, c[0x0][0x248] ;  /* 0x00009200ff187b82 */ /* 0x002e620000000a00 */
[C---:B---3--:R-:W-:Y:S02]  /*05b0*/  FSETP.GT.AND P6, PT, R5.reuse, 8.50705917302346158658e+37, PT ;  /* 0x7e8000000500780b */ /* 0x048fe40003fc4000 */
[----:B------:R-:W-:Y:S01]  /*05c0*/  FSETP.GEU.AND P4, PT, R5, 1.175494350822287508e-38, PT ;  /* 0x008000000500780b */ /* 0x000fe20003f8e000 */
[----:B------:R-:W-:Y:S01]  /*05d0*/  @!P0 FMUL R12, R12, 16777216 ;  /* 0x4b8000000c0c8820 */ /* 0x000fe20000400000 */
[----:B------:R-:W-:Y:S01]  /*05e0*/  FSEL R2, R40, 1, P6 ;  /* 0x3f80000028027808 */ /* 0x000fe20003000000 */
[----:B------:R-:W-:Y:S01]  /*05f0*/  @!P0 FMUL R47, R47, 16777216 ;  /* 0x4b8000002f2f8820 */ /* 0x000fe20000400000 */
[----:B------:R-:W-:-:S07]  /*0600*/  ISETP.GE.U32.AND P0, PT, R3, 0xa0, PT ;  /* 0x000000a00300780c */ /* 0x000fce0003f06070 */
[----:B------:R-:W-:Y:S02]  /*0610*/  @P6 FMUL R5, R5, 0.25 ;  /* 0x3e80000005056820 */ /* 0x000fe40000400000 */
[----:B------:R-:W-:Y:S02]  /*0620*/  @!P4 FMUL R2, R2, 16777216 ;  /* 0x4b8000000202c820 */ /* 0x000fe40000400000 */
[----:B------:R-:W-:Y:S01]  /*0630*/  @!P4 FMUL R5, R5, 16777216 ;  /* 0x4b8000000505c820 */ /* 0x000fe20000400000 */
[----:B------:R-:W-:Y:S01]  /*0640*/  ISETP.LT.AND P4, PT, R4, 0x9800, !P0 ;  /* 0x000098000400780c */ /* 0x000fe20004781270 */
[----:B-1----:R-:W-:Y:S01]  /*0650*/  IMAD.WIDE R24, R7, 0x4, R24 ;  /* 0x0000000407187825 */ /* 0x002fe200078e0218 */
[----:B--2---:R-:W-:Y:S02]  /*0660*/  SEL R22, R22, RZ, P5 ;  /* 0x000000ff16167207 */ /* 0x004fe40002800000 */
[----:B------:R-:W-:-:S03]  /*0670*/  SEL R23, R23, RZ, P5 ;  /* 0x000000ff17177207 */ /* 0x000fc60002800000 */
[----:B------:R-:W-:Y:S02]  /*0680*/  FADD R22, R22, 9.9999997473787516356e-06 ;  /* 0x3727c5ac16167421 */ /* 0x000fe40000000000 */
[----:B------:R-:W-:Y:S02]  /*0690*/  FADD R23, R23, 9.9999997473787516356e-06 ;  /* 0x3727c5ac17177421 */ /* 0x000fe40000000000 */
[----:B------:R-:W1:Y:S08]  /*06a0*/  MUFU.SQRT R14, R22 ;  /* 0x00000016000e7308 */ /* 0x000e700000002000 */
[----:B------:R2:W3:Y:S02]  /*06b0*/  MUFU.SQRT R17, R23 ;  /* 0x0000001700117308 */ /* 0x0004e40000002000 */
[----:B--2---:R-:W-:-:S06]  /*06c0*/  CS2R R22, SRZ ;  /* 0x0000000000167805 */ /* 0x004fcc000001ff00 */
[----:B------:R2:W4:Y:S01]  /*06d0*/  @P4 LDG.E.EL.64 R22, desc[UR4][R24.64+-0x280] ;  /* 0xfffd800418164981 */ /* 0x000522000c2e1b00 */
[C---:B-1----:R-:W-:Y:S01]  /*06e0*/  FSETP.GT.AND P6, PT, R14.reuse, 8.50705917302346158658e+37, PT ;  /* 0x7e8000000e00780b */ /* 0x042fe20003fc4000 */
[----:B------:R-:W-:Y:S01]  /*06f0*/  IMAD.WIDE R36, R7, 0x4, R36 ;  /* 0x0000000407247825 */ /* 0x000fe200078e0224 */
[----:B------:R-:W-:-:S03]  /*0700*/  FSETP.GEU.AND P1, PT, R14, 1.175494350822287508e-38, PT ;  /* 0x008000000e00780b */ /* 0x000fc60003f2e000 */
[C---:B0-----:R-:W-:Y:S02]  /*0710*/  IMAD.WIDE R52, R7.reuse, 0x4, R30 ;  /* 0x0000000407347825 */ /* 0x041fe400078e021e */
[----:B------:R-:W0:Y:S01]  /*0720*/  LDC.64 R30, c[0x0][0x240] ;  /* 0x00009000ff1e7b82 */ /* 0x000e220000000a00 */
[----:B--2---:R-:W-:Y:S02]  /*0730*/  CS2R R24, SRZ ;  /* 0x0000000000187805 */ /* 0x004fe4000001ff00 */
[----:B------:R-:W-:Y:S01]  /*0740*/  P2R R26, PR, RZ, 0x2 ;  /* 0x00000002ff1a7803 */ /* 0x000fe20000000000 */
[----:B------:R-:W-:Y:S01]  /*0750*/  IMAD.IADD R35, R7, 0x1, R34 ;  /* 0x0000000107237824 */ /* 0x000fe200078e0222 */
[----:B---3--:R-:W-:Y:S02]  /*0760*/  FSETP.GEU.AND P1, PT, R17, 1.175494350822287508e-38, PT ;  /* 0x008000001100780b */ /* 0x008fe40003f2e000 */
[----:B------:R1:W2:Y:S01]  /*0770*/  @P3 LDG.E.EL.64 R24, desc[UR4][R36.64] ;  /* 0x0000000424183981 */ /* 0x0002a2000c2e1b00 */
[----:B------:R-:W-:Y:S01]  /*0780*/  @P6 FMUL R14, R14, 0.25 ;  /* 0x3e8000000e0e6820 */ /* 0x000fe20000400000 */
[----:B------:R-:W-:Y:S01]  /*0790*/  FSEL R39, R40, 1, P6 ;  /* 0x3f80000028277808 */ /* 0x000fe20003000000 */
[----:B------:R-:W-:Y:S01]  /*07a0*/  IMAD.WIDE R32, R35, 0x4, R32 ;  /* 0x0000000423207825 */ /* 0x000fe200078e0220 */
[----:B------:R-:W-:Y:S01]  /*07b0*/  FSETP.GT.AND P6, PT, R17, 8.50705917302346158658e+37, PT ;  /* 0x7e8000001100780b */ /* 0x000fe20003fc4000 */
[----:B-1----:R-:W1:Y:S01]  /*07c0*/  LDC.64 R36, c[0x0][0x250] ;  /* 0x00009400ff247b82 */ /* 0x002e620000000a00 */
[----:B------:R-:W-:-:S02]  /*07d0*/  P2R R10, PR, RZ, 0x2 ;  /* 0x00000002ff0a7803 */ /* 0x000fc40000000000 */
[----:B------:R-:W-:Y:S02]  /*07e0*/  CS2R R34, SRZ ;  /* 0x0000000000227805 */ /* 0x000fe4000001ff00 */
[----:B------:R-:W-:Y:S02]  /*07f0*/  P2R R3, PR, RZ, 0x1 ;  /* 0x00000001ff037803 */ /* 0x000fe40000000000 */
[----:B------:R-:W-:Y:S02]  /*0800*/  ISETP.NE.AND P0, PT, R10, RZ, PT ;  /* 0x000000ff0a00720c */ /* 0x000fe40003f05270 */
[----:B------:R-:W3:Y:S02]  /*0810*/  @P3 LDG.E.EL.64 R34, desc[UR4][R32.64] ;  /* 0x0000000420223981 */ /* 0x000ee4000c2e1b00 */
[----:B------:R-:W-:Y:S02]  /*0820*/  P2R R10, PR, RZ, 0x1 ;  /* 0x00000001ff0a7803 */ /* 0x000fe40000000000 */
[----:B------:R-:W-:-:S02]  /*0830*/  ISETP.NE.AND P0, PT, R26, RZ, PT ;  /* 0x000000ff1a00720c */ /* 0x000fc40003f05270 */
[----:B------:R-:W-:Y:S01]  /*0840*/  CS2R R26, SRZ ;  /* 0x00000000001a7805 */ /* 0x000fe2000001ff00 */
[----:B------:R-:W-:-:S04]  /*0850*/  IMAD.WIDE R50, R7, 0x4, R50 ;  /* 0x0000000407327825 */ /* 0x000fc800078e0232 */
[----:B------:R-:W-:Y:S01]  /*0860*/  @P6 FMUL R17, R17, 0.25 ;  /* 0x3e80000011116820 */ /* 0x000fe20000400000 */
[----:B------:R-:W-:Y:S02]  /*0870*/  FSEL R38, R40, 1, P6 ;  /* 0x3f80000028267808 */ /* 0x000fe40003000000 */
[----:B------:R-:W-:Y:S01]  /*0880*/  CS2R R28, SRZ ;  /* 0x00000000001c7805 */ /* 0x000fe2000001ff00 */
[----:B------:R0:W5:Y:S01]  /*0890*/  @P3 LDG.E.EL.64 R26, desc[UR4][R50.64] ;  /* 0x00000004321a3981 */ /* 0x000162000c2e1b00 */
[----:B------:R-:W-:-:S04]  /*08a0*/  P2R R9, PR, RZ, 0x20 ;  /* 0x00000020ff097803 */ /* 0x000fc80000000000 */
[----:B------:R0:W2:Y:S01]  /*08b0*/  @P3 LDG.E.EL.64 R28, desc[UR4][R52.64] ;  /* 0x00000004341c3981 */ /* 0x0000a2000c2e1b00 */
[----:B-1----:R-:W-:-:S04]  /*08c0*/  IMAD.WIDE R36, R7, 0x4, R36 ;  /* 0x0000000407247825 */ /* 0x002fc800078e0224 */
[----:B0-----:R-:W-:Y:S01]  /*08d0*/  IMAD.WIDE R50, R7, 0x4, R30 ;  /* 0x0000000407327825 */ /* 0x001fe200078e021e */
[----:B------:R-:W-:-:S03]  /*08e0*/  CS2R R30, SRZ ;  /* 0x00000000001e7805 */ /* 0x000fc6000001ff00 */
[----:B------:R-:W-:-:S03]  /*08f0*/  FADD R53, R43, 9.9999997473787516356e-06 ;  /* 0x3727c5ac2b357421 */ /* 0x000fc60000000000 */
[----:B------:R0:W2:Y:S02]  /*0900*/  @P4 LDG.E.EL.64 R30, desc[UR4][R36.64+-0x280] ;  /* 0xfffd8004241e4981 */ /* 0x0000a4000c2e1b00 */
[----:B0-----:R-:W-:-:S04]  /*0910*/  FADD R36, R46, 9.9999997473787516356e-06 ;  /* 0x3727c5ac2e247421 */ /* 0x001fc80000000000 */
[----:B------:R-:W0:Y:S01]  /*0920*/  MUFU.SQRT R46, R36 ;  /* 0x00000024002e7308 */ /* 0x000e220000002000 */
[----:B------:R-:W-:Y:S02]  /*0930*/  P2R R41, PR, RZ, 0x1 ;  /* 0x00000001ff297803 */ /* 0x000fe40000000000 */
[----:B0-----:R-:W-:-:S05]  /*0940*/  FSETP.GT.AND P0, PT, R46, 8.50705917302346158658e+37, PT ;  /* 0x7e8000002e00780b */ /* 0x001fca0003f04000 */
[----:B------:R-:W-:Y:S01]  /*0950*/  MUFU.RCP R5, R5 ;  /* 0x0000000500057308 */ /* 0x000fe20000001000 */
[----:B------:R-:W-:-:S06]  /*0960*/  CS2R R36, SRZ ;  /* 0x0000000000247805 */ /* 0x000fcc000001ff00 */
[----:B------:R0:W2:Y:S01]  /*0970*/  @P4 LDG.E.EL.64 R36, desc[UR4][R18.64+-0x280] ;  /* 0xfffd800412244981 */ /* 0x0000a2000c2e1b00 */
[----:B------:R-:W1:Y:S01]  /*0980*/  MUFU.RCP R12, R12 ;  /* 0x0000000c000c7308 */ /* 0x000e620000001000 */
[----:B0-----:R-:W0:Y:S01]  /*0990*/  LDC.64 R18, c[0x0][0x2a0] ;  /* 0x0000a800ff127b82 */ /* 0x001e220000000a00 */
[----:B-1----:R-:W-:Y:S01]  /*09a0*/  FMUL R47, R12, R47 ;  /* 0x0000002f0c2f7220 */ /* 0x002fe20000400000 */
[----:B----4-:R-:W-:-:S05]  /*09b0*/  SEL R22, R22, RZ, P4 ;  /* 0x000000ff16167207 */ /* 0x010fca0002000000 */
[----:B------:R-:W-:-:S04]  /*09c0*/  FADD R22, R22, 9.9999997473787516356e-06 ;  /* 0x3727c5ac16167421 */ /* 0x000fc80000000000 */
[----:B------:R-:W1:Y:S01]  /*09d0*/  MUFU.SQRT R49, R22 ;  /* 0x0000001600317308 */ /* 0x000e620000002000 */
[----:B------:R-:W-:-:S05]  /*09e0*/  SEL R23, R23, RZ, P4 ;  /* 0x000000ff17177207 */ /* 0x000fca0002000000 */
[----:B------:R-:W-:-:S04]  /*09f0*/  FADD R33, R23, 9.9999997473787516356e-06 ;  /* 0x3727c5ac17217421 */ /* 0x000fc80000000000 */
[----:B------:R-:W4:Y:S01]  /*0a00*/  MUFU.SQRT R32, R33 ;  /* 0x0000002100207308 */ /* 0x000f220000002000 */
[C---:B-1----:R-:W-:Y:S02]  /*0a10*/  FSETP.GT.AND P6, PT, R49.reuse, 8.50705917302346158658e+37, PT ;  /* 0x7e8000003100780b */ /* 0x042fe40003fc4000 */
[----:B------:R-:W-:-:S05]  /*0a20*/  FSETP.GEU.AND P5, PT, R49, 1.175494350822287508e-38, PT ;  /* 0x008000003100780b */ /* 0x000fca0003fae000 */
[----:B------:R-:W1:Y:S01]  /*0a30*/  MUFU.SQRT R33, R53 ;  /* 0x0000003500217308 */ /* 0x000e620000002000 */
[----:B------:R-:W-:-:S05]  /*0a40*/  FSEL R48, R40, 1, P6 ;  /* 0x3f80000028307808 */ /* 0x000fca0003000000 */
[----:B------:R-:W-:Y:S01]  /*0a50*/  @P6 FMUL R49, R49, 0.25 ;  /* 0x3e80000031316820 */ /* 0x000fe20000400000 */
[C---:B----4-:R-:W-:Y:S02]  /*0a60*/  FSETP.GT.AND P6, PT, R32.reuse, 8.50705917302346158658e+37, PT ;  /* 0x7e8000002000780b */ /* 0x050fe40003fc4000 */
[----:B------:R-:W-:Y:S02]  /*0a70*/  FSETP.GEU.AND P2, PT, R32, 1.175494350822287508e-38, PT ;  /* 0x008000002000780b */ /* 0x000fe40003f4e000 */
[----:B------:R-:W-:-:S09]  /*0a80*/  FSEL R52, R40, 1, P6 ;  /* 0x3f80000028347808 */ /* 0x000fd20003000000 */
[----:B------:R-:W-:Y:S01]  /*0a90*/  @P6 FMUL R32, R32, 0.25 ;  /* 0x3e80000020206820 */ /* 0x000fe20000400000 */
[----:B-1----:R-:W-:Y:S02]  /*0aa0*/  FSETP.GT.AND P6, PT, R33, 8.50705917302346158658e+37, PT ;  /* 0x7e8000002100780b */ /* 0x002fe40003fc4000 */
[----:B------:R-:W-:Y:S01]  /*0ab0*/  CS2R R22, SRZ ;  /* 0x0000000000167805 */ /* 0x000fe2000001ff00 */
[----:B------:R-:W-:Y:S01]  /*0ac0*/  @!P5 FMUL R49, R49, 16777216 ;  /* 0x4b8000003131d820 */ /* 0x000fe20000400000 */
[C---:B------:R-:W-:Y:S02]  /*0ad0*/  FSETP.GEU.AND P1, PT, R33.reuse, 1.175494350822287508e-38, PT ;  /* 0x008000002100780b */ /* 0x040fe40003f2e000 */
[----:B------:R-:W-:Y:S02]  /*0ae0*/  FSEL R43, R40, 1, P6 ;  /* 0x3f800000282b7808 */ /* 0x000fe40003000000 */
[----:B------:R1:W4:Y:S01]  /*0af0*/  @P4 LDG.E.EL.64 R22, desc[UR4][R50.64+-0x280] ;  /* 0xfffd800432164981 */ /* 0x000322000c2e1b00 */
[----:B------:R-:W0:Y:S04]  /*0b00*/  MUFU.RCP R49, R49 ;  /* 0x0000003100317308 */ /* 0x000e280000001000 */
[----:B------:R-:W-:Y:S01]  /*0b10*/  @P6 FMUL R33, R33, 0.25 ;  /* 0x3e80000021216820 */ /* 0x000fe20000400000 */
[C---:B------:R-:W-:Y:S01]  /*0b20*/  FSETP.GEU.AND P6, PT, R46.reuse, 1.175494350822287508e-38, PT ;  /* 0x008000002e00780b */ /* 0x040fe20003fce000 */
[----:B------:R-:W-:Y:S01]  /*0b30*/  @P0 FMUL R46, R46, 0.25 ;  /* 0x3e8000002e2e0820 */ /* 0x000fe20000400000 */
[----:B-1----:R-:W-:-:S02]  /*0b40*/  FSEL R50, R40, 1, P0 ;  /* 0x3f80000028327808 */ /* 0x002fc40000000000 */
[----:B------:R-:W-:Y:S01]  /*0b50*/  ISETP.NE.AND P0, PT, R41, RZ, PT ;  /* 0x000000ff2900720c */ /* 0x000fe20003f05270 */
[----:B------:R-:W-:Y:S01]  /*0b60*/  @!P5 FMUL R48, R48, 16777216 ;  /* 0x4b8000003030d820 */ /* 0x000fe20000400000 */
[----:B------:R-:W-:Y:S01]  /*0b70*/  @!P1 FMUL R33, R33, 16777216 ;  /* 0x4b80000021219820 */ /* 0x000fe20000400000 */
[----:B------:R-:W-:Y:S01]  /*0b80*/  @!P1 FMUL R43, R43, 16777216 ;  /* 0x4b8000002b2b9820 */ /* 0x000fe20000400000 */
[----:B------:R-:W-:Y:S01]  /*0b90*/  ISETP.NE.AND P1, PT, R6, RZ, PT ;  /* 0x000000ff0600720c */ /* 0x000fe20003f25270 */
[----:B0-----:R-:W-:Y:S02]  /*0ba0*/  FMUL R6, R49, R48 ;  /* 0x0000003031067220 */ /* 0x001fe40000400000 */
[----:B------:R-:W0:Y:S06]  /*0bb0*/  LDC.64 R48, c[0x0][0x290] ;  /* 0x0000a400ff307b82 */ /* 0x000e2c0000000a00 */
[----:B------:R-:W-:Y:S01]  /*0bc0*/  @!P0 FMUL R14, R14, 16777216 ;  /* 0x4b8000000e0e8820 */ /* 0x000fe20000400000 */
[----:B------:R-:W-:Y:S01]  /*0bd0*/  @!P0 FMUL R39, R39, 16777216 ;  /* 0x4b80000027278820 */ /* 0x000fe20000400000 */
[----:B------:R-:W-:-:S02]  /*0be0*/  ISETP.NE.AND P0, PT, R10, RZ, PT ;  /* 0x000000ff0a00720c */ /* 0x000fc40003f05270 */
[----:B------:R-:W1:Y:S01]  /*0bf0*/  MUFU.RCP R10, R33 ;  /* 0x00000021000a7308 */ /* 0x000e620000001000 */
[----:B------:R-:W-:Y:S01]  /*0c00*/  @!P2 FMUL R32, R32, 16777216 ;  /* 0x4b8000002020a820 */ /* 0x000fe20000400000 */
[----:B------:R-:W-:Y:S01]  /*0c10*/  @!P6 FMUL R46, R46, 16777216 ;  /* 0x4b8000002e2ee820 */ /* 0x000fe20000400000 */
[----:B------:R-:W-:Y:S01]  /*0c20*/  @!P2 FMUL R52, R52, 16777216 ;  /* 0x4b8000003434a820 */ /* 0x000fe20000400000 */
[----:B------:R-:W-:Y:S01]  /*0c30*/  ISETP.NE.AND P2, PT, R0, RZ, PT ;  /* 0x000000ff0000720c */ /* 0x000fe20003f45270 */
[----:B------:R-:W-:Y:S01]  /*0c40*/  FMUL R0, R5, R2 ;  /* 0x0000000205007220 */ /* 0x000fe20000400000 */
[----:B------:R-:W-:Y:S02]  /*0c50*/  ISETP.NE.AND P5, PT, R9, RZ, PT ;  /* 0x000000ff0900720c */ /* 0x000fe40003fa5270 */
[----:B------:R-:W2:Y:S03]  /*0c60*/  MUFU.RCP R5, R46 ;  /* 0x0000002e00057308 */ /* 0x000ea60000001000 */
[----:B------:R-:W-:Y:S01]  /*0c70*/  @!P0 FMUL R17, R17, 16777216 ;  /* 0x4b80000011118820 */ /* 0x000fe20000400000 */
[----:B------:R-:W-:-:S04]  /*0c80*/  @!P0 FMUL R38, R38, 16777216 ;  /* 0x4b80000026268820 */ /* 0x000fc80000400000 */
[----:B------:R3:W-:Y:S01]  /*0c90*/  MUFU.RCP R9, R32 ;  /* 0x0000002000097308 */ /* 0x0007e20000001000 */
[----:B------:R-:W-:Y:S01]  /*0ca0*/  ISETP.NE.AND P0, PT, R3, RZ, PT ;  /* 0x000000ff0300720c */ /* 0x000fe20003f05270 */
[----:B-1----:R-:W-:Y:S01]  /*0cb0*/  FMUL R43, R10, R43 ;  /* 0x0000002b0a2b7220 */ /* 0x002fe20000400000 */
[----:B------:R-:W1:Y:S08]  /*0cc0*/  LDC.64 R2, c[0x0][0x258] ;  /* 0x00009600ff027b82 */ /* 0x000e700000000a00 */
[----:B---3--:R-:W3:Y:S01]  /*0cd0*/  LDC.64 R32, c[0x0][0x2a8] ;  /* 0x0000aa00ff207b82 */ /* 0x008ee20000000a00 */
[----:B------:R-:W5:Y:S01]  /*0ce0*/  MUFU.RCP R10, R14 ;  /* 0x0000000e000a7308 */ /* 0x000f620000001000 */
[----:B------:R-:W-:-:S07]  /*0cf0*/  @!P6 FMUL R50, R50, 16777216 ;  /* 0x4b8000003232e820 */ /* 0x000fce0000400000 */
[----:B------:R-:W5:Y:S01]  /*0d00*/  MUFU.RCP R17, R17 ;  /* 0x0000001100117308 */ /* 0x000f620000001000 */
[----:B--2---:R-:W-:Y:S01]  /*0d10*/  FMUL R5, R5, R50 ;  /* 0x0000003205057220 */ /* 0x004fe20000400000 */
[----:B0-----:R-:W-:Y:S01]  /*0d20*/  IMAD.WIDE R50, R7, 0x4, R48 ;  /* 0x0000000407327825 */ /* 0x001fe200078e0230 */
[----:B------:R-:W-:Y:S02]  /*0d30*/  CS2R R40, SRZ ;  /* 0x0000000000287805 */ /* 0x000fe4000001ff00 */
[----:B------:R-:W-:Y:S01]  /*0d40*/  CS2R R48, SRZ ;  /* 0x0000000000307805 */ /* 0x000fe2000001ff00 */
[----:B-----5:R-:W-:-:S03]  /*0d50*/  FMUL R10, R10, R39 ;  /* 0x000000270a0a7220 */ /* 0x020fc60000400000 */
[----:B------:R0:W2:Y:S04]  /*0d60*/  @P5 LDG.E.EL.64 R40, desc[UR4][R20.64+-0x780] ;  /* 0xfff8800414285981 */ /* 0x0000a8000c2e1b00 */
[----:B------:R-:W5:Y:S01]  /*0d70*/  @P5 LDG.E.EL.64 R48, desc[UR4][R50.64+-0x780] ;  /* 0xfff8800432305981 */ /* 0x000f62000c2e1b00 */
[----:B------:R-:W-:Y:S01]  /*0d80*/  FMUL R12, R17, R38 ;  /* 0x00000026110c7220 */ /* 0x000fe20000400000 */
[C---:B------:R-:W-:Y:S01]  /*0d90*/  IMAD.WIDE R38, R7.reuse, 0x4, R18 ;  /* 0x0000000407267825 */ /* 0x040fe200078e0212 */
[----:B------:R-:W-:Y:S02]  /*0da0*/  CS2R R18, SRZ ;  /* 0x0000000000127805 */ /* 0x000fe4000001ff00 */
[----:B0-----:R-:W-:Y:S01]  /*0db0*/  CS2R R20, SRZ ;  /* 0x0000000000147805 */ /* 0x001fe2000001ff00 */
[----:B---3--:R-:W-:-:S04]  /*0dc0*/  IMAD.WIDE R32, R7, 0x4, R32 ;  /* 0x0000000407207825 */ /* 0x008fc800078e0220 */
[----:B------:R-:W-:Y:S01]  /*0dd0*/  FMUL R9, R9, R52 ;  /* 0x0000003409097220 */ /* 0x000fe20000400000 */
[----:B------:R-:W3:Y:S01]  /*0de0*/  @P5 LDG.E.EL.64 R18, desc[UR4][R38.64+-0x780] ;  /* 0xfff8800426125981 */ /* 0x000ee2000c2e1b00 */
[----:B-1----:R-:W-:Y:S01]  /*0df0*/  IMAD.WIDE R52, R7, 0x4, R2 ;  /* 0x0000000407347825 */ /* 0x002fe200078e0202 */
[----:B------:R-:W-:Y:S02]  /*0e00*/  CS2R R2, SRZ ;  /* 0x0000000000027805 */ /* 0x000fe4000001ff00 */
[----:B------:R-:W3:Y:S04]  /*0e10*/  @P5 LDG.E.EL.64 R20, desc[UR4][R32.64+-0x780] ;  /* 0xfff8800420145981 */ /* 0x000ee8000c2e1b00 */
[----:B------:R-:W3:Y:S01]  /*0e20*/  @P4 LDG.E.EL.64 R2, desc[UR4][R52.64+-0x280] ;  /* 0xfffd800434024981 */ /* 0x000ee2000c2e1b00 */
[----:B------:R-:W-:-:S02]  /*0e30*/  SEL R24, R24, RZ, P3 ;  /* 0x000000ff18187207 */ /* 0x000fc40001800000 */
[----:B------:R-:W-:Y:S02]  /*0e40*/  SEL R17, R34, RZ, P3 ;  /* 0x000000ff22117207 */ /* 0x000fe40001800000 */
[----:B------:R-:W-:Y:S02]  /*0e50*/  SEL R25, R25, RZ, P3 ;  /* 0x000000ff19197207 */ /* 0x000fe40001800000 */
[----:B------:R-:W-:Y:S01]  /*0e60*/  SEL R14, R35, RZ, P3 ;  /* 0x000000ff230e7207 */ /* 0x000fe20001800000 */
[----:B------:R-:W-:Y:S01]  /*0e70*/  FADD R17, R17, -R24 ;  /* 0x8000001811117221 */ /* 0x000fe20000000000 */
[----:B------:R-:W-:-:S03]  /*0e80*/  SEL R28, R28, RZ, P3 ;  /* 0x000000ff1c1c7207 */ /* 0x000fc60001800000 */
[----:B------:R-:W-:Y:S01]  /*0e90*/  FMUL R0, R0, R17 ;  /* 0x0000001100007220 */ /* 0x000fe20000400000 */
[----:B------:R-:W-:Y:S01]  /*0ea0*/  FADD R14, R14, -R25 ;  /* 0x800000190e0e7221 */ /* 0x000fe20000000000 */
[----:B------:R-:W-:Y:S01]  /*0eb0*/  SEL R17, R26, RZ, P3 ;  /* 0x000000ff1a117207 */ /* 0x000fe20001800000 */
[----:B------:R-:W-:Y:S01]  /*0ec0*/  FADD R44, R44, -R15 ;  /* 0x8000000f2c2c7221 */ /* 0x000fe20000000000 */
[----:B------:R-:W-:Y:S02]  /*0ed0*/  SEL R36, R36, RZ, P4 ;  /* 0x000000ff24247207 */ /* 0x000fe40002000000 */
[----:B------:R-:W-:Y:S01]  /*0ee0*/  SEL R37, R37, RZ, P4 ;  /* 0x000000ff25257207 */ /* 0x000fe20002000000 */
[----:B------:R-:W-:Y:S01]  /*0ef0*/  FFMA R0, R17, R0, R28 ;  /* 0x0000000011007223 */ /* 0x000fe2000000001c */
[----:B------:R-:W-:Y:S01]  /*0f00*/  FMUL R47, R47, R14 ;  /* 0x0000000e2f2f7220 */ /* 0x000fe20000400000 */
[----:B------:R-:W-:Y:S01]  /*0f10*/  FADD R42, R45, -R42 ;  /* 0x8000002a2d2a7221 */ /* 0x000fe20000000000 */
[----:B------:R-:W-:-:S03]  /*0f20*/  FMUL R44, R5, R44 ;  /* 0x0000002c052c7220 */ /* 0x000fc60000400000 */
[----:B------:R-:W-:Y:S01]  /*0f30*/  FMUL R42, R43, R42 ;  /* 0x0000002a2b2a7220 */ /* 0x000fe20000400000 */
[----:B------:R-:W-:-:S03]  /*0f40*/  FFMA R11, R16, R44, R11 ;  /* 0x0000002c100b7223 */ /* 0x000fc6000000000b */
[----:B------:R-:W-:Y:S01]  /*0f50*/  FFMA R8, R13, R42, R8 ;  /* 0x0000002a0d087223 */ /* 0x000fe20000000008 */
[----:B------:R-:W-:Y:S02]  /*0f60*/  SEL R16, R31, RZ, P4 ;  /* 0x000000ff1f107207 */ /* 0x000fe40002000000 */
[----:B------:R-:W-:Y:S02]  /*0f70*/  ISETP.GT.AND P6, PT, R7, 0x1df, PT ;  /* 0x000001df0700780c */ /* 0x000fe40003fc4270 */
[----:B------:R-:W-:Y:S02]  /*0f80*/  SEL R29, R29, RZ, P3 ;  /* 0x000000ff1d1d7207 */ /* 0x000fe40001800000 */
[----:B----4-:R-:W-:Y:S02]  /*0f90*/  SEL R25, R22, RZ, P4 ;  /* 0x000000ff16197207 */ /* 0x010fe40002000000 */
[----:B------:R-:W-:-:S03]  /*0fa0*/  SEL R22, R23, RZ, P4 ;  /* 0x000000ff17167207 */ /* 0x000fc60002000000 */
[----:B------:R-:W-:Y:S02]  /*0fb0*/  FADD R17, R36, -R25 ;  /* 0x8000001924117221 */ /* 0x000fe40000000000 */
[----:B------:R-:W-:Y:S02]  /*0fc0*/  FADD R14, R37, -R22 ;  /* 0x80000016250e7221 */ /* 0x000fe40000000000 */
[----:B------:R-:W-:Y:S02]  /*0fd0*/  FMUL R6, R6, R17 ;  /* 0x0000001106067220 */ /* 0x000fe40000400000 */
[----:B------:R-:W-:Y:S01]  /*0fe0*/  FMUL R9, R9, R14 ;  /* 0x0000000e09097220 */ /* 0x000fe20000400000 */
[----:B--2---:R-:W-:Y:S02]  /*0ff0*/  SEL R15, R40, RZ, P5 ;  /* 0x000000ff280f7207 */ /* 0x004fe40002800000 */
[----:B-----5:R-:W-:Y:S02]  /*1000*/  SEL R48, R48, RZ, P5 ;  /* 0x000000ff30307207 */ /* 0x020fe40002800000 */
[----:B------:R-:W-:-:S02]  /*1010*/  SEL R41, R41, RZ, P5 ;  /* 0x000000ff29297207 */ /* 0x000fc40002800000 */
[----:B------:R-:W-:Y:S01]  /*1020*/  SEL R22, R49, RZ, P5 ;  /* 0x000000ff31167207 */ /* 0x000fe20002800000 */
[----:B------:R-:W-:-:S04]  /*1030*/  FADD R15, R15, -R48 ;  /* 0x800000300f0f7221 */ /* 0x000fc80000000000 */
[----:B------:R-:W-:Y:S01]  /*1040*/  FMUL R15, R10, R15 ;  /* 0x0000000f0a0f7220 */ /* 0x000fe20000400000 */
[----:B---3--:R-:W-:Y:S01]  /*1050*/  SEL R17, R18, RZ, P5 ;  /* 0x000000ff12117207 */ /* 0x008fe20002800000 */
[----:B------:R-:W-:Y:S01]  /*1060*/  FADD R5, R41, -R22 ;  /* 0x8000001629057221 */ /* 0x000fe20000000000 */
[----:B------:R-:W-:-:S03]  /*1070*/  SEL R20, R20, RZ, P5 ;  /* 0x000000ff14147207 */ /* 0x000fc60002800000 */
[----:B------:R-:W-:Y:S01]  /*1080*/  FMUL R12, R12, R5 ;  /* 0x000000050c0c7220 */ /* 0x000fe20000400000 */
[----:B------:R-:W-:Y:S02]  /*1090*/  SEL R10, R19, RZ, P5 ;  /* 0x000000ff130a7207 */ /* 0x000fe40002800000 */
[----:B------:R-:W-:Y:S01]  /*10a0*/  SEL R21, R21, RZ, P5 ;  /* 0x000000ff15157207 */ /* 0x000fe20002800000 */
[----:B------:R-:W-:Y:S01]  /*10b0*/  FFMA R15, R17, R15, R20 ;  /* 0x0000000f110f7223 */ /* 0x000fe20000000014 */
[----:B------:R-:W-:Y:S02]  /*10c0*/  SEL R5, R30, RZ, P4 ;  /* 0x000000ff1e057207 */ /* 0x000fe40002000000 */
[----:B------:R-:W-:Y:S02]  /*10d0*/  SEL R18, R2, RZ, P4 ;  /* 0x000000ff02127207 */ /* 0x000fe40002000000 */
[----:B------:R-:W-:Y:S02]  /*10e0*/  SEL R13, R3, RZ, P4 ;  /* 0x000000ff030d7207 */ /* 0x000fe40002000000 */
[----:B------:R-:W-:Y:S01]  /*10f0*/  FSETP.GEU.AND P4, PT, R8, RZ, PT ;  /* 0x000000ff0800720b */ /* 0x000fe20003f8e000 */
[----:B------:R-:W0:Y:S01]  /*1100*/  LDC.64 R2, c[0x0][0x2b0] ;  /* 0x0000ac00ff027b82 */ /* 0x000e220000000a00 */
[----:B------:R-:W-:Y:S01]  /*1110*/  FFMA R12, R10, R12, R21 ;  /* 0x0000000c0a0c7223 */ /* 0x000fe20000000015 */
[----:B------:R-:W-:-:S02]  /*1120*/  FSETP.GEU.AND P5, PT, R15, RZ, PT ;  /* 0x000000ff0f00720b */ /* 0x000fc40003fae000 */
[----:B------:R-:W-:Y:S02]  /*1130*/  FSEL R10, R8, RZ, P4 ;  /* 0x000000ff080a7208 */ /* 0x000fe40002000000 */
[----:B------:R-:W-:Y:S02]  /*1140*/  FSETP.GEU.AND P4, PT, R11, RZ, PT ;  /* 0x000000ff0b00720b */ /* 0x000fe40003f8e000 */
[----:B------:R-:W-:Y:S02]  /*1150*/  FSEL R15, R15, RZ, P5 ;  /* 0x000000ff0f0f7208 */ /* 0x000fe40002800000 */
[----:B------:R-:W-:Y:S02]  /*1160*/  FSETP.GEU.AND P5, PT, R12, RZ, PT ;  /* 0x000000ff0c00720b */ /* 0x000fe40003fae000 */
[----:B------:R-:W-:Y:S01]  /*1170*/  FSEL R11, R11, RZ, P4 ;  /* 0x000000ff0b0b7208 */ /* 0x000fe20002000000 */
[----:B------:R-:W-:Y:S01]  /*1180*/  FFMA R9, R16, R9, R13 ;  /* 0x0000000910097223 */ /* 0x000fe2000000000d */
[----:B------:R-:W-:Y:S01]  /*1190*/  ISETP.GE.AND P4, PT, R4, 0x9800, PT ;  /* 0x000098000400780c */ /* 0x000fe20003f86270 */
[----:B------:R-:W-:Y:S01]  /*11a0*/  FFMA R6, R5, R6, R18 ;  /* 0x0000000605067223 */ /* 0x000fe20000000012 */
[----:B------:R-:W-:-:S02]  /*11b0*/  FSEL R12, R12, RZ, P5 ;  /* 0x000000ff0c0c7208 */ /* 0x000fc40002800000 */
[----:B------:R-:W-:Y:S02]  /*11c0*/  SEL R8, R27, RZ, P3 ;  /* 0x000000ff1b087207 */ /* 0x000fe40001800000 */
[----:B------:R-:W-:Y:S02]  /*11d0*/  @P2 FSEL R10, R15, RZ, P6 ;  /* 0x000000ff0f0a2208 */ /* 0x000fe40003000000 */
[----:B------:R-:W-:Y:S01]  /*11e0*/  @P2 FSEL R11, R12, RZ, P6 ;  /* 0x000000ff0c0b2208 */ /* 0x000fe20003000000 */
[----:B------:R-:W-:Y:S01]  /*11f0*/  FFMA R47, R8, R47, R29 ;  /* 0x0000002f082f7223 */ /* 0x000fe2000000001d */
[C---:B------:R-:W-:Y:S02]  /*1200*/  FSETP.GEU.AND P2, PT, R6.reuse, RZ, PT ;  /* 0x000000ff0600720b */ /* 0x040fe40003f4e000 */
[----:B------:R-:W-:Y:S02]  /*1210*/  FSETP.GEU.AND P3, PT, R9, RZ, PT ;  /* 0x000000ff0900720b */ /* 0x000fe40003f6e000 */
[----:B------:R-:W-:-:S02]  /*1220*/  @!P0 FSEL R10, R6, RZ, P2 ;  /* 0x000000ff060a8208 */ /* 0x000fc40001000000 */
[----:B------:R-:W-:Y:S02]  /*1230*/  @!P0 FSEL R11, R9, RZ, P3 ;  /* 0x000000ff090b8208 */ /* 0x000fe40001800000 */
[----:B------:R-:W-:Y:S02]  /*1240*/  FSETP.GEU.AND P0, PT, R0, RZ, PT ;  /* 0x000000ff0000720b */ /* 0x000fe40003f0e000 */
[C---:B------:R-:W-:Y:S01]  /*1250*/  FSETP.GEU.AND P2, PT, R47.reuse, RZ, PT ;  /* 0x000000ff2f00720b */ /* 0x040fe20003f4e000 */
[----:B0-----:R-:W-:Y:S01]  /*1260*/  IMAD.WIDE R2, R4, 0x4, R2 ;  /* 0x0000000404027825 */ /* 0x001fe200078e0202 */
[----:B------:R-:W-:Y:S02]  /*1270*/  @!P1 FSEL R10, R0, RZ, P0 ;  /* 0x000000ff000a9208 */ /* 0x000fe40000000000 */
[----:B------:R-:W-:Y:S01]  /*1280*/  @!P1 FSEL R11, R47, RZ, P2 ;  /* 0x000000ff2f0b9208 */ /* 0x000fe20001000000 */
[----:B------:R-:W-:Y:S08]  /*1290*/  @P4 EXIT ;  /* 0x000000000000494d */ /* 0x000ff00003800000 */
[----:B------:R-:W-:Y:S01]  /*12a0*/  STG.E.64 desc[UR4][R2.64], R10 ;  /* 0x0000000a02007986 */ /* 0x000fe2000c101b04 */
[----:B------:R-:W-:Y:S05]  /*12b0*/  EXIT ;  /* 0x000000000000794d */ /* 0x000fea0003800000 */
.L_x_0:
[----:B------:R-:W-:-:S00]  /*12c0*/  BRA `(.L_x_0) ;  /* 0xfffffffc00fc7947 */ /* 0x000fc0000383ffff */
[----:B------:R-:W-:-:S00]  /*12d0*/  NOP ;  /* 0x0000000000007918 */ /* 0x000fc00000000000 */
        /* <DEDUP_REMOVED lines=10> */
.L_x_1:


//--------------------- .nv.global.init           --------------------------
	.section	.nv.global.init,"aw",@progbits
.nv.global.init:
	.type		_$_str,@object
	.size		_$_str,(_$_str_$_2 - _$_str)
_$_str:
        /*0000*/ 	.byte	0x5f, 0x5f, 0x43, 0x55, 0x44, 0x41, 0x5f, 0x46, 0x54, 0x5a, 0x00
	.type		_$_str_$_2,@object
	.size		_$_str_$_2,(.L_1 - _$_str_$_2)
_$_str_$_2:
        /*000b*/ 	.byte	0x5f, 0x5f, 0x43, 0x55, 0x44, 0x41, 0x5f, 0x50, 0x52, 0x45, 0x43, 0x5f, 0x53, 0x51, 0x52, 0x54
        /*001b*/ 	.byte	0x00
.L_1:


//--------------------- .nv.constant0.triton_poi_fused_cat_50 --------------------------
	.section	.nv.constant0.triton_poi_fused_cat_50,"a",@progbits
	.sectionflags	@""
	.align	4
.nv.constant0.triton_poi_fused_cat_50:
	.zero		700
